	.headerflags	@"EF_CUDA_TEXMODE_UNIFIED EF_CUDA_64BIT_ADDRESS EF_CUDA_ACCELERATORS EF_CUDA_SM90 EF_CUDA_VIRTUAL_SM(EF_CUDA_SM90)"
	.elftype	@"ET_EXEC"


//--------------------- .nv.info                  --------------------------
	.section	.nv.info,"",@"SHT_CUDA_INFO"
	.align	4


	//----- nvinfo : EIATTR_REGCOUNT
	.align		4
        /*0000*/ 	.byte	0x04, 0x2f
        /*0002*/ 	.short	(.L_3 - .L_2)
	.align		4
.L_2:
        /*0004*/ 	.word	index@(triton_poi_fused__native_batch_norm_legit_no_training_add_convolution_relu_21)
        /*0008*/ 	.word	0x00000020


	//----- nvinfo : EIATTR_MIN_STACK_SIZE
	.align		4
.L_3:
        /*000c*/ 	.byte	0x04, 0x12
        /*000e*/ 	.short	(.L_5 - .L_4)
	.align		4
.L_4:
        /*0010*/ 	.word	index@(triton_poi_fused__native_batch_norm_legit_no_training_add_convolution_relu_21)
        /*0014*/ 	.word	0x00000000


	//----- nvinfo : EIATTR_FRAME_SIZE
	.align		4
.L_5:
        /*0018*/ 	.byte	0x04, 0x11
        /*001a*/ 	.short	(.L_7 - .L_6)
	.align		4
.L_6:
        /*001c*/ 	.word	index@(triton_poi_fused__native_batch_norm_legit_no_training_add_convolution_relu_21)
        /*0020*/ 	.word	0x00000000


	//----- nvinfo : EIATTR_MIN_STACK_SIZE
	.align		4
.L_7:
        /*0024*/ 	.byte	0x04, 0x12
        /*0026*/ 	.short	(.L_9 - .L_8)
	.align		4
.L_8:
        /*0028*/ 	.word	index@(triton_poi_fused__native_batch_norm_legit_no_training_add_convolution_relu_21)
        /*002c*/ 	.word	0x00000000
.L_9:


//--------------------- .nv.info.triton_poi_fused__native_batch_norm_legit_no_training_add_convolution_relu_21 --------------------------
	.section	.nv.info.triton_poi_fused__native_batch_norm_legit_no_training_add_convolution_relu_21,"",@"SHT_CUDA_INFO"
	.sectionflags	@""
	.align	4


	//----- nvinfo : EIATTR_CUDA_API_VERSION
	.align		4
        /*0000*/ 	.byte	0x04, 0x37
        /*0002*/ 	.short	(.L_11 - .L_10)
.L_10:
        /*0004*/ 	.word	0x0000007c


	//----- nvinfo : EIATTR_KPARAM_INFO
	.align		4
.L_11:
        /*0008*/ 	.byte	0x04, 0x17
        /*000a*/ 	.short	(.L_13 - .L_12)
.L_12:
        /*000c*/ 	.word	0x00000000
        /*0010*/ 	.short	0x0007
        /*0012*/ 	.short	0x0038
        /*0014*/ 	.byte	0x00, 0xf0, 0x11, 0x00


	//----- nvinfo : EIATTR_KPARAM_INFO
	.align		4
.L_13:
        /*0018*/ 	.byte	0x04, 0x17
        /*001a*/ 	.short	(.L_15 - .L_14)
.L_14:
        /*001c*/ 	.word	0x00000000
        /*0020*/ 	.short	0x0006
        /*0022*/ 	.short	0x0030
        /*0024*/ 	.byte	0x00, 0xf4, 0x21, 0x00


	//----- nvinfo : EIATTR_KPARAM_INFO
	.align		4
.L_15:
        /*0028*/ 	.byte	0x04, 0x17
        /*002a*/ 	.short	(.L_17 - .L_16)
.L_16:
        /*002c*/ 	.word	0x00000000
        /*0030*/ 	.short	0x0005
        /*0032*/ 	.short	0x0028
        /*0034*/ 	.byte	0x00, 0xf4, 0x21, 0x00


	//----- nvinfo : EIATTR_KPARAM_INFO
	.align		4
.L_17:
        /*0038*/ 	.byte	0x04, 0x17
        /*003a*/ 	.short	(.L_19 - .L_18)
.L_18:
        /*003c*/ 	.word	0x00000000
        /*0040*/ 	.short	0x0004
        /*0042*/ 	.short	0x0020
        /*0044*/ 	.byte	0x00, 0xf4, 0x21, 0x00


	//----- nvinfo : EIATTR_KPARAM_INFO
	.align		4
.L_19:
        /*0048*/ 	.byte	0x04, 0x17
        /*004a*/ 	.short	(.L_21 - .L_20)
.L_20:
        /*004c*/ 	.word	0x00000000
        /*0050*/ 	.short	0x0003
        /*0052*/ 	.short	0x0018
        /*0054*/ 	.byte	0x00, 0xf4, 0x21, 0x00


	//----- nvinfo : EIATTR_KPARAM_INFO
	.align		4
.L_21:
        /*0058*/ 	.byte	0x04, 0x17
        /*005a*/ 	.short	(.L_23 - .L_22)
.L_22:
        /*005c*/ 	.word	0x00000000
        /*0060*/ 	.short	0x0002
        /*0062*/ 	.short	0x0010
        /*0064*/ 	.byte	0x00, 0xf4, 0x21, 0x00


	//----- nvinfo : EIATTR_KPARAM_INFO
	.align		4
.L_23:
        /*0068*/ 	.byte	0x04, 0x17
        /*006a*/ 	.short	(.L_25 - .L_24)
.L_24:
        /*006c*/ 	.word	0x00000000
        /*0070*/ 	.short	0x0001
        /*0072*/ 	.short	0x0008
        /*0074*/ 	.byte	0x00, 0xf4, 0x21, 0x00


	//----- nvinfo : EIATTR_KPARAM_INFO
	.align		4
.L_25:
        /*0078*/ 	.byte	0x04, 0x17
        /*007a*/ 	.short	(.L_27 - .L_26)
.L_26:
        /*007c*/ 	.word	0x00000000
        /*0080*/ 	.short	0x0000
        /*0082*/ 	.short	0x0000
        /*0084*/ 	.byte	0x00, 0xf4, 0x21, 0x00


	//----- nvinfo : EIATTR_SPARSE_MMA_MASK
	.align		4
.L_27:
        /*0088*/ 	.byte	0x03, 0x50
        /*008a*/ 	.short	0x0000


	//----- nvinfo : EIATTR_MAXREG_COUNT
	.align		4
        /*008c*/ 	.byte	0x03, 0x1b
        /*008e*/ 	.short	0x00ff


	//----- nvinfo : EIATTR_EXIT_INSTR_OFFSETS
	.align		4
        /*0090*/ 	.byte	0x04, 0x1c
        /*0092*/ 	.short	(.L_29 - .L_28)


	//   ....[0]....
.L_28:
        /*0094*/ 	.word	0x00000670


	//----- nvinfo : EIATTR_REQNTID
	.align		4
.L_29:
        /*0098*/ 	.byte	0x04, 0x10
        /*009a*/ 	.short	(.L_31 - .L_30)
.L_30:
        /*009c*/ 	.word	0x00000080
        /*00a0*/ 	.word	0x00000001
        /*00a4*/ 	.word	0x00000001


	//----- nvinfo : EIATTR_CBANK_PARAM_SIZE
	.align		4
.L_31:
        /*00a8*/ 	.byte	0x03, 0x19
        /*00aa*/ 	.short	0x003c


	//----- nvinfo : EIATTR_PARAM_CBANK
	.align		4
        /*00ac*/ 	.byte	0x04, 0x0a
        /*00ae*/ 	.short	(.L_33 - .L_32)
	.align		4
.L_32:
        /*00b0*/ 	.word	index@(.nv.constant0.triton_poi_fused__native_batch_norm_legit_no_training_add_convolution_relu_21)
        /*00b4*/ 	.short	0x0210
        /*00b6*/ 	.short	0x003c


	//----- nvinfo : EIATTR_SW_WAR
	.align		4
.L_33:
        /*00b8*/ 	.byte	0x04, 0x36
        /*00ba*/ 	.short	(.L_35 - .L_34)
.L_34:
        /*00bc*/ 	.word	0x00000008
.L_35:


//--------------------- .nv.callgraph             --------------------------
	.section	.nv.callgraph,"",@"SHT_CUDA_CALLGRAPH"
	.align	4
	.sectionentsize	8
	.align		4
        /*0000*/ 	.word	0x00000000
	.align		4
        /*0004*/ 	.word	0xffffffff
	.align		4
        /*0008*/ 	.word	0x00000000
	.align		4
        /*000c*/ 	.word	0xfffffffe
	.align		4
        /*0010*/ 	.word	0x00000000
	.align		4
        /*0014*/ 	.word	0xfffffffd
	.align		4
        /*0018*/ 	.word	0x00000000
	.align		4
        /*001c*/ 	.word	0xfffffffc


//--------------------- .nv.constant4             --------------------------
	.section	.nv.constant4,"a",@progbits
	.align	8
	.align		8
.nv.constant4:
        /*0000*/ 	.dword	_$_str
	.align		8
        /*0008*/ 	.dword	_$_str_$_2


//--------------------- .text.triton_poi_fused__native_batch_norm_legit_no_training_add_convolution_relu_21 --------------------------
	.section	.text.triton_poi_fused__native_batch_norm_legit_no_training_add_convolution_relu_21,"ax",@progbits
	.align	128
        .global         triton_poi_fused__native_batch_norm_legit_no_training_add_convolution_relu_21
        .type           triton_poi_fused__native_batch_norm_legit_no_training_add_convolution_relu_21,@function
        .size           triton_poi_fused__native_batch_norm_legit_no_training_add_convolution_relu_21,(.L_x_1 - triton_poi_fused__native_batch_norm_legit_no_training_add_convolution_relu_21)
        .other          triton_poi_fused__native_batch_norm_legit_no_training_add_convolution_relu_21,@"STO_CUDA_ENTRY STV_DEFAULT"
triton_poi_fused__native_batch_norm_legit_no_training_add_convolution_relu_21:
.text.triton_poi_fused__native_batch_norm_legit_no_training_add_convolution_relu_21:
[----:B------:R-:W-:Y:S01]  /*0000*/  LDC R1, c[0x0][0x28] ;  /* 0x00000a00ff017b82 */ /* 0x000fe20000000800 */
[----:B------:R-:W1:Y:S07]  /*0010*/  S2R R0, SR_TID.X ;  /* 0x0000000000007919 */ /* 0x000e6e0000002100 */
[----:B------:R-:W2:Y:S01]  /*0020*/  LDC.64 R12, c[0x0][0x228] ;  /* 0x00008a00ff0c7b82 */ /* 0x000ea20000000a00 */
[----:B------:R-:W-:Y:S01]  /*0030*/  ULDC.64 UR4, c[0x0][0x208] ;  /* 0x0000820000047ab9 */ /* 0x000fe20000000a00 */
[----:B------:R-:W3:Y:S06]  /*0040*/  S2R R25, SR_CTAID.X ;  /* 0x0000000000197919 */ /* 0x000eec0000002500 */
[----:B------:R-:W4:Y:S08]  /*0050*/  LDC.64 R8, c[0x0][0x218] ;  /* 0x00008600ff087b82 */ /* 0x000f300000000a00 */
[----:B------:R-:W5:Y:S01]  /*0060*/  LDC.64 R4, c[0x0][0x220] ;  /* 0x00008800ff047b82 */ /* 0x000f620000000a00 */
[----:B------:R-:W-:-:S07]  /*0070*/  HFMA2.MMA R26, -RZ, RZ, 1.625, 0 ;  /* 0x3e800000ff1a7435 */ /* 0x000fce00000001ff */
[----:B------:R-:W5:Y:S01]  /*0080*/  LDC.64 R18, c[0x0][0x230] ;  /* 0x00008c00ff127b82 */ /* 0x000f620000000a00 */
[----:B-1----:R-:W-:-:S07]  /*0090*/  SHF.L.U32 R0, R0, 0x2, RZ ;  /* 0x0000000200007819 */ /* 0x002fce00000006ff */
[----:B------:R-:W1:Y:S01]  /*00a0*/  LDC.64 R22, c[0x0][0x210] ;  /* 0x00008400ff167b82 */ /* 0x000e620000000a00 */
[----:B---3--:R-:W-:Y:S02]  /*00b0*/  SHF.R.S32.HI R2, RZ, 0x16, R25 ;  /* 0x00000016ff027819 */ /* 0x008fe40000011419 */
[----:B------:R-:W-:Y:S02]  /*00c0*/  LOP3.LUT R0, R0, 0x1fc, RZ, 0xc0, !PT ;  /* 0x000001fc00007812 */ /* 0x000fe400078ec0ff */
[----:B------:R-:W-:-:S03]  /*00d0*/  SGXT R2, R2, 0x1 ;  /* 0x000000010202781a */ /* 0x000fc60000000200 */
[----:B------:R-:W3:Y:S01]  /*00e0*/  LDC.64 R16, c[0x0][0x240] ;  /* 0x00009000ff107b82 */ /* 0x000ee20000000a00 */
[----:B------:R-:W-:-:S04]  /*00f0*/  LEA R25, R25, R0, 0x9 ;  /* 0x0000000019197211 */ /* 0x000fc800078e48ff */
[----:B------:R-:W-:-:S04]  /*0100*/  LEA.HI R2, R2, R25, RZ, 0x6 ;  /* 0x0000001902027211 */ /* 0x000fc800078f30ff */
[----:B------:R-:W-:-:S04]  /*0110*/  LOP3.LUT R2, R2, 0xffffffc0, RZ, 0xc0, !PT ;  /* 0xffffffc002027812 */ /* 0x000fc800078ec0ff */
[----:B------:R-:W-:-:S05]  /*0120*/  IADD3 R27, R25, -R2, RZ ;  /* 0x80000002191b7210 */ /* 0x000fca0007ffe0ff */
[----:B--2---:R-:W-:-:S06]  /*0130*/  IMAD.WIDE R12, R27, 0x4, R12 ;  /* 0x000000041b0c7825 */ /* 0x004fcc00078e020c */
[----:B------:R-:W2:Y:S01]  /*0140*/  LDG.E.EL.128 R12, desc[UR4][R12.64] ;  /* 0x000000040c0c7981 */ /* 0x000ea2000c2e1d00 */
[----:B----4-:R-:W-:-:S04]  /*0150*/  IMAD.WIDE R8, R25, 0x4, R8 ;  /* 0x0000000419087825 */ /* 0x010fc800078e0208 */
[----:B-----5:R-:W-:Y:S02]  /*0160*/  IMAD.WIDE R4, R27, 0x4, R4 ;  /* 0x000000041b047825 */ /* 0x020fe400078e0204 */
[----:B------:R-:W4:Y:S04]  /*0170*/  LDG.E.128 R8, desc[UR4][R8.64] ;  /* 0x0000000408087981 */ /* 0x000f28000c1e1d00 */
[----:B------:R-:W4:Y:S01]  /*0180*/  LDG.E.EL.128 R4, desc[UR4][R4.64] ;  /* 0x0000000404047981 */ /* 0x000f22000c2e1d00 */
[----:B-1----:R-:W-:-:S04]  /*0190*/  IMAD.WIDE R22, R25, 0x4, R22 ;  /* 0x0000000419167825 */ /* 0x002fc800078e0216 */
[----:B---3--:R-:W-:-:S04]  /*01a0*/  IMAD.WIDE R16, R27, 0x4, R16 ;  /* 0x000000041b107825 */ /* 0x008fc800078e0210 */
[----:B--2---:R-:W-:Y:S01]  /*01b0*/  FADD R0, R13, 9.9999997473787516356e-06 ;  /* 0x3727c5ac0d007421 */ /* 0x004fe20000000000 */
[----:B------:R-:W-:Y:S01]  /*01c0*/  FADD R12, R12, 9.9999997473787516356e-06 ;  /* 0x3727c5ac0c0c7421 */ /* 0x000fe20000000000 */
[----:B------:R-:W-:Y:S01]  /*01d0*/  FADD R13, R15, 9.9999997473787516356e-06 ;  /* 0x3727c5ac0f0d7421 */ /* 0x000fe20000000000 */
[----:B------:R-:W-:-:S03]  /*01e0*/  FADD R14, R14, 9.9999997473787516356e-06 ;  /* 0x3727c5ac0e0e7421 */ /* 0x000fc60000000000 */
[----:B------:R-:W1:Y:S01]  /*01f0*/  MUFU.SQRT R0, R0 ;  /* 0x0000000000007308 */ /* 0x000e620000002000 */
[----:B----4-:R-:W-:Y:S01]  /*0200*/  FADD R2, R9, -R5 ;  /* 0x8000000509027221 */ /* 0x010fe20000000000 */
[----:B------:R-:W-:Y:S01]  /*0210*/  FADD R3, R10, -R6 ;  /* 0x800000060a037221 */ /* 0x000fe20000000000 */
[----:B------:R-:W-:-:S05]  /*0220*/  FADD R20, R11, -R7 ;  /* 0x800000070b147221 */ /* 0x000fca0000000000 */
[----:B------:R-:W2:Y:S01]  /*0230*/  MUFU.SQRT R12, R12 ;  /* 0x0000000c000c7308 */ /* 0x000ea20000002000 */
[----:B-1----:R-:W-:-:S07]  /*0240*/  FSETP.GT.AND P6, PT, R0, 8.50705917302346158658e+37, PT ;  /* 0x7e8000000000780b */ /* 0x002fce0003fc4000 */
[----:B------:R-:W1:Y:S01]  /*0250*/  MUFU.SQRT R13, R13 ;  /* 0x0000000d000d7308 */ /* 0x000e620000002000 */
[----:B------:R-:W-:Y:S02]  /*0260*/  FSETP.GEU.AND P4, PT, R0, 1.175494350822287508e-38, PT ;  /* 0x008000000000780b */ /* 0x000fe40003f8e000 */
[----:B------:R-:W-:Y:S02]  /*0270*/  FSEL R28, R26, 1, P6 ;  /* 0x3f8000001a1c7808 */ /* 0x000fe40003000000 */
[----:B--2---:R-:W-:-:S03]  /*0280*/  FSETP.GT.AND P2, PT, R12, 8.50705917302346158658e+37, PT ;  /* 0x7e8000000c00780b */ /* 0x004fc60003f44000 */
[----:B------:R2:W3:Y:S01]  /*0290*/  MUFU.SQRT R24, R14 ;  /* 0x0000000e00187308 */ /* 0x0004e20000002000 */
[----:B------:R-:W-:Y:S02]  /*02a0*/  FSETP.GEU.AND P0, PT, R12, 1.175494350822287508e-38, PT ;  /* 0x008000000c00780b */ /* 0x000fe40003f0e000 */
[----:B------:R-:W-:Y:S01]  /*02b0*/  FSEL R25, R26, 1, P2 ;  /* 0x3f8000001a197808 */ /* 0x000fe20001000000 */
[----:B------:R-:W-:Y:S02]  /*02c0*/  @P6 FMUL R0, R0, 0.25 ;  /* 0x3e80000000006820 */ /* 0x000fe40000400000 */
[----:B------:R-:W-:Y:S01]  /*02d0*/  @!P4 FMUL R28, R28, 16777216 ;  /* 0x4b8000001c1cc820 */ /* 0x000fe20000400000 */
[C---:B-1----:R-:W-:Y:S01]  /*02e0*/  FSETP.GT.AND P1, PT, R13.reuse, 8.50705917302346158658e+37, PT ;  /* 0x7e8000000d00780b */ /* 0x042fe20003f24000 */
[----:B------:R-:W-:Y:S01]  /*02f0*/  @!P4 FMUL R0, R0, 16777216 ;  /* 0x4b8000000000c820 */ /* 0x000fe20000400000 */
[----:B--2---:R-:W1:Y:S01]  /*0300*/  LDC.64 R14, c[0x0][0x238] ;  /* 0x00008e00ff0e7b82 */ /* 0x004e620000000a00 */
[----:B------:R-:W-:Y:S01]  /*0310*/  FSETP.GEU.AND P6, PT, R13, 1.175494350822287508e-38, PT ;  /* 0x008000000d00780b */ /* 0x000fe20003fce000 */
[----:B------:R-:W-:Y:S01]  /*0320*/  @P2 FMUL R12, R12, 0.25 ;  /* 0x3e8000000c0c2820 */ /* 0x000fe20000400000 */
[----:B------:R2:W4:Y:S02]  /*0330*/  MUFU.RCP R21, R0 ;  /* 0x0000000000157308 */ /* 0x0005240000001000 */
[----:B------:R-:W-:Y:S01]  /*0340*/  @!P0 FMUL R25, R25, 16777216 ;  /* 0x4b80000019198820 */ /* 0x000fe20000400000 */
[----:B---3--:R-:W-:Y:S01]  /*0350*/  FSETP.GT.AND P5, PT, R24, 8.50705917302346158658e+37, PT ;  /* 0x7e8000001800780b */ /* 0x008fe20003fa4000 */
[----:B------:R-:W-:Y:S01]  /*0360*/  @!P0 FMUL R12, R12, 16777216 ;  /* 0x4b8000000c0c8820 */ /* 0x000fe20000400000 */
[----:B------:R-:W-:-:S02]  /*0370*/  FSETP.GEU.AND P3, PT, R24, 1.175494350822287508e-38, PT ;  /* 0x008000001800780b */ /* 0x000fc40003f6e000 */
[C---:B------:R-:W-:Y:S01]  /*0380*/  FSEL R29, R26.reuse, 1, P5 ;  /* 0x3f8000001a1d7808 */ /* 0x040fe20002800000 */
[----:B------:R-:W-:Y:S01]  /*0390*/  @P1 FMUL R13, R13, 0.25 ;  /* 0x3e8000000d0d1820 */ /* 0x000fe20000400000 */
[----:B------:R-:W-:Y:S01]  /*03a0*/  FSEL R26, R26, 1, P1 ;  /* 0x3f8000001a1a7808 */ /* 0x000fe20000800000 */
[----:B--2---:R-:W-:Y:S01]  /*03b0*/  FADD R0, R8, -R4 ;  /* 0x8000000408007221 */ /* 0x004fe20000000000 */
[----:B------:R-:W2:Y:S01]  /*03c0*/  MUFU.RCP R12, R12 ;  /* 0x0000000c000c7308 */ /* 0x000ea20000001000 */
[----:B------:R-:W-:Y:S01]  /*03d0*/  @!P6 FMUL R13, R13, 16777216 ;  /* 0x4b8000000d0de820 */ /* 0x000fe20000400000 */
[----:B0-----:R-:W-:-:S04]  /*03e0*/  IMAD.WIDE R4, R27, 0x4, R18 ;  /* 0x000000041b047825 */ /* 0x001fc800078e0212 */
[----:B------:R-:W-:Y:S01]  /*03f0*/  @!P6 FMUL R26, R26, 16777216 ;  /* 0x4b8000001a1ae820 */ /* 0x000fe20000400000 */
[----:B------:R-:W3:Y:S01]  /*0400*/  LDG.E.EL.128 R16, desc[UR4][R16.64] ;  /* 0x0000000410107981 */ /* 0x000ee2000c2e1d00 */
[----:B------:R-:W-:Y:S01]  /*0410*/  @P5 FMUL R24, R24, 0.25 ;  /* 0x3e80000018185820 */ /* 0x000fe20000400000 */
[----:B----4-:R-:W-:Y:S01]  /*0420*/  FMUL R21, R21, R28 ;  /* 0x0000001c15157220 */ /* 0x010fe20000400000 */
[----:B------:R-:W-:Y:S01]  /*0430*/  @!P3 FMUL R29, R29, 16777216 ;  /* 0x4b8000001d1db820 */ /* 0x000fe20000400000 */
[----:B------:R-:W0:Y:S01]  /*0440*/  MUFU.RCP R13, R13 ;  /* 0x0000000d000d7308 */ /* 0x000e220000001000 */
[----:B------:R-:W4:Y:S01]  /*0450*/  LDG.E.EL.128 R4, desc[UR4][R4.64] ;  /* 0x0000000404047981 */ /* 0x000f22000c2e1d00 */
[----:B-1----:R-:W-:-:S04]  /*0460*/  IMAD.WIDE R8, R27, 0x4, R14 ;  /* 0x000000041b087825 */ /* 0x002fc800078e020e */
[----:B------:R-:W-:Y:S02]  /*0470*/  @!P3 FMUL R24, R24, 16777216 ;  /* 0x4b8000001818b820 */ /* 0x000fe40000400000 */
[----:B------:R-:W4:Y:S01]  /*0480*/  LDG.E.EL.128 R8, desc[UR4][R8.64] ;  /* 0x0000000408087981 */ /* 0x000f22000c2e1d00 */
[----:B--2---:R-:W-:-:S03]  /*0490*/  FMUL R25, R12, R25 ;  /* 0x000000190c197220 */ /* 0x004fc60000400000 */
[----:B------:R-:W1:Y:S01]  /*04a0*/  MUFU.RCP R24, R24 ;  /* 0x0000001800187308 */ /* 0x000e620000001000 */
[----:B0-----:R-:W-:Y:S02]  /*04b0*/  FMUL R27, R13, R26 ;  /* 0x0000001a0d1b7220 */ /* 0x001fe40000400000 */
[----:B------:R-:W3:Y:S01]  /*04c0*/  LDG.E.128 R12, desc[UR4][R22.64] ;  /* 0x00000004160c7981 */ /* 0x000ee2000c1e1d00 */
[----:B------:R-:W-:Y:S01]  /*04d0*/  FMUL R25, R25, R0 ;  /* 0x0000000019197220 */ /* 0x000fe20000400000 */
[----:B------:R-:W-:Y:S01]  /*04e0*/  FMUL R2, R21, R2 ;  /* 0x0000000215027220 */ /* 0x000fe20000400000 */
[----:B------:R-:W-:Y:S01]  /*04f0*/  FMUL R20, R27, R20 ;  /* 0x000000141b147220 */ /* 0x000fe20000400000 */
[----:B-1----:R-:W-:-:S04]  /*0500*/  FMUL R24, R24, R29 ;  /* 0x0000001d18187220 */ /* 0x002fc80000400000 */
[----:B------:R-:W-:Y:S01]  /*0510*/  FMUL R3, R24, R3 ;  /* 0x0000000318037220 */ /* 0x000fe20000400000 */
[----:B----4-:R-:W-:Y:S01]  /*0520*/  FFMA R25, R4, R25, R8 ;  /* 0x0000001904197223 */ /* 0x010fe20000000008 */
[----:B------:R-:W-:Y:S02]  /*0530*/  FFMA R2, R5, R2, R9 ;  /* 0x0000000205027223 */ /* 0x000fe40000000009 */
[----:B------:R-:W-:Y:S01]  /*0540*/  FFMA R3, R6, R3, R10 ;  /* 0x0000000306037223 */ /* 0x000fe2000000000a */
[----:B------:R-:W-:Y:S01]  /*0550*/  FFMA R7, R7, R20, R11 ;  /* 0x0000001407077223 */ /* 0x000fe2000000000b */
[----:B------:R-:W-:Y:S02]  /*0560*/  FSETP.GEU.AND P3, PT, R25, RZ, PT ;  /* 0x000000ff1900720b */ /* 0x000fe40003f6e000 */
[----:B------:R-:W-:Y:S02]  /*0570*/  FSETP.GEU.AND P2, PT, R2, RZ, PT ;  /* 0x000000ff0200720b */ /* 0x000fe40003f4e000 */
[----:B------:R-:W-:-:S02]  /*0580*/  FSETP.GEU.AND P1, PT, R3, RZ, PT ;  /* 0x000000ff0300720b */ /* 0x000fc40003f2e000 */
[----:B------:R-:W-:Y:S01]  /*0590*/  FSETP.GEU.AND P0, PT, R7, RZ, PT ;  /* 0x000000ff0700720b */ /* 0x000fe20003f0e000 */
[----:B---3--:R-:W-:Y:S01]  /*05a0*/  FADD R9, R12, R16 ;  /* 0x000000100c097221 */ /* 0x008fe20000000000 */
[----:B------:R-:W-:Y:S01]  /*05b0*/  FSEL R4, R25, RZ, P3 ;  /* 0x000000ff19047208 */ /* 0x000fe20001800000 */
[----:B------:R-:W-:Y:S01]  /*05c0*/  FADD R0, R13, R17 ;  /* 0x000000110d007221 */ /* 0x000fe20000000000 */
[----:B------:R-:W-:Y:S01]  /*05d0*/  FSEL R5, R2, RZ, P2 ;  /* 0x000000ff02057208 */ /* 0x000fe20001000000 */
[----:B------:R-:W-:Y:S01]  /*05e0*/  FADD R11, R14, R18 ;  /* 0x000000120e0b7221 */ /* 0x000fe20000000000 */
[----:B------:R-:W-:Y:S01]  /*05f0*/  FSEL R6, R3, RZ, P1 ;  /* 0x000000ff03067208 */ /* 0x000fe20000800000 */
[----:B------:R-:W-:Y:S01]  /*0600*/  FADD R2, R15, R19 ;  /* 0x000000130f027221 */ /* 0x000fe20000000000 */
[----:B------:R-:W-:Y:S01]  /*0610*/  FSEL R7, R7, RZ, P0 ;  /* 0x000000ff07077208 */ /* 0x000fe20000000000 */
[----:B------:R-:W-:Y:S01]  /*0620*/  FADD R4, R4, R9 ;  /* 0x0000000904047221 */ /* 0x000fe20000000000 */
[----:B------:R-:W-:Y:S01]  /*0630*/  FADD R5, R5, R0 ;  /* 0x0000000005057221 */ /* 0x000fe20000000000 */
[----:B------:R-:W-:-:S02]  /*0640*/  FADD R6, R6, R11 ;  /* 0x0000000b06067221 */ /* 0x000fc40000000000 */
[----:B------:R-:W-:-:S05]  /*0650*/  FADD R7, R7, R2 ;  /* 0x0000000207077221 */ /* 0x000fca0000000000 */
[----:B------:R-:W-:Y:S01]  /*0660*/  STG.E.128 desc[UR4][R22.64], R4 ;  /* 0x0000000416007986 */ /* 0x000fe2000c101d04 */
[----:B------:R-:W-:Y:S05]  /*0670*/  EXIT ;  /* 0x000000000000794d */ /* 0x000fea0003800000 */
.L_x_0:
[----:B------:R-:W-:-:S00]  /*0680*/  BRA `(.L_x_0) ;  /* 0xfffffffc00fc7947 */ /* 0x000fc0000383ffff */
[----:B------:R-:W-:-:S00]  /*0690*/  NOP ;  /* 0x0000000000007918 */ /* 0x000fc00000000000 */
        /* <DEDUP_REMOVED lines=14> */
.L_x_1:


//--------------------- .nv.global.init           --------------------------
	.section	.nv.global.init,"aw",@progbits
.nv.global.init:
	.type		_$_str,@object
	.size		_$_str,(_$_str_$_2 - _$_str)
_$_str:
        /*0000*/ 	.byte	0x5f, 0x5f, 0x43, 0x55, 0x44, 0x41, 0x5f, 0x46, 0x54, 0x5a, 0x00
	.type		_$_str_$_2,@object
	.size		_$_str_$_2,(.L_1 - _$_str_$_2)
_$_str_$_2:
        /*000b*/ 	.byte	0x5f, 0x5f, 0x43, 0x55, 0x44, 0x41, 0x5f, 0x50, 0x52, 0x45, 0x43, 0x5f, 0x53, 0x51, 0x52, 0x54
        /*001b*/ 	.byte	0x00
.L_1:


//--------------------- .nv.constant0.triton_poi_fused__native_batch_norm_legit_no_training_add_convolution_relu_21 --------------------------
	.section	.nv.constant0.triton_poi_fused__native_batch_norm_legit_no_training_add_convolution_relu_21,"a",@progbits
	.sectionflags	@""
	.align	4
.nv.constant0.triton_poi_fused__native_batch_norm_legit_no_training_add_convolution_relu_21:
	.zero		588
